//
// Generated by NVIDIA NVVM Compiler
//
// Compiler Build ID: CL-36424714
// Cuda compilation tools, release 13.0, V13.0.88
// Based on NVVM 20.0.0
//

.version 9.0
.target sm_100
.address_size 64

	// .globl	_Z12reduceKernelPfS_i
// _ZZ12reduceKernelPfS_iE5sdata has been demoted

.visible .entry _Z12reduceKernelPfS_i(
	.param .u64 .ptr .align 1 _Z12reduceKernelPfS_i_param_0,
	.param .u64 .ptr .align 1 _Z12reduceKernelPfS_i_param_1,
	.param .u32 _Z12reduceKernelPfS_i_param_2
)
{
	.reg .pred 	%p<6>;
	.reg .b32 	%r<18>;
	.reg .b32 	%f<8>;
	.reg .b64 	%rd<11>;
	// demoted variable
	.shared .align 4 .b8 _ZZ12reduceKernelPfS_iE5sdata[4096];
	ld.param.u64 	%rd1, [_Z12reduceKernelPfS_i_param_0];
	ld.param.u64 	%rd2, [_Z12reduceKernelPfS_i_param_1];
	ld.param.u32 	%r8, [_Z12reduceKernelPfS_i_param_2];
	mov.u32 	%r1, %tid.x;
	mov.u32 	%r2, %ctaid.x;
	mov.u32 	%r17, %ntid.x;
	mul.lo.s32 	%r9, %r17, %r2;
	shl.b32 	%r10, %r9, 1;
	add.s32 	%r4, %r10, %r1;
	setp.ge.u32 	%p1, %r4, %r8;
	shl.b32 	%r11, %r1, 2;
	mov.u32 	%r12, _ZZ12reduceKernelPfS_iE5sdata;
	add.s32 	%r5, %r12, %r11;
	@%p1 bra 	$L__BB0_2;
	cvta.to.global.u64 	%rd3, %rd1;
	mul.wide.u32 	%rd4, %r4, 4;
	add.s64 	%rd5, %rd3, %rd4;
	ld.global.f32 	%f1, [%rd5];
	add.s32 	%r14, %r4, %r17;
	mul.wide.u32 	%rd6, %r14, 4;
	add.s64 	%rd7, %rd3, %rd6;
	ld.global.f32 	%f2, [%rd7];
	add.f32 	%f3, %f1, %f2;
	st.shared.f32 	[%r5], %f3;
	bra.uni 	$L__BB0_3;
$L__BB0_2:
	mov.b32 	%r13, 0;
	st.shared.u32 	[%r5], %r13;
$L__BB0_3:
	bar.sync 	0;
	setp.lt.u32 	%p2, %r17, 2;
	@%p2 bra 	$L__BB0_7;
$L__BB0_4:
	shr.u32 	%r7, %r17, 1;
	setp.ge.u32 	%p3, %r1, %r7;
	@%p3 bra 	$L__BB0_6;
	shl.b32 	%r15, %r7, 2;
	add.s32 	%r16, %r5, %r15;
	ld.shared.f32 	%f4, [%r16];
	ld.shared.f32 	%f5, [%r5];
	add.f32 	%f6, %f4, %f5;
	st.shared.f32 	[%r5], %f6;
$L__BB0_6:
	bar.sync 	0;
	setp.gt.u32 	%p4, %r17, 3;
	mov.u32 	%r17, %r7;
	@%p4 bra 	$L__BB0_4;
$L__BB0_7:
	setp.ne.s32 	%p5, %r1, 0;
	@%p5 bra 	$L__BB0_9;
	ld.shared.f32 	%f7, [_ZZ12reduceKernelPfS_iE5sdata];
	cvta.to.global.u64 	%rd8, %rd2;
	mul.wide.u32 	%rd9, %r2, 4;
	add.s64 	%rd10, %rd8, %rd9;
	st.global.f32 	[%rd10], %f7;
$L__BB0_9:
	ret;

}


// ===== COMPILED SASS (sm_100) =====

	.target	sm_100

	.elftype	@"ET_EXEC"


//--------------------- .note.nv.tkinfo           --------------------------
	.section	.note.nv.tkinfo,"",@"SHT_NOTE"
	.sectionflags	@"SHF_NOTE_NV_TKINFO"
	.tkinfo
        /*0018*/ 	.word	0x00000002
        /*0030*/ 	.string	""
        /*0030*/ 	.string	"ptxas"
        /*0030*/ 	.string	"Cuda compilation tools, release 13.0, V13.0.88"
        /*0030*/ 	.string	"Build cuda_13.0.r13.0/compiler.36424714_0"
        /*0030*/ 	.string	"-arch sm_100 -m 64 "



//--------------------- .note.nv.cuinfo           --------------------------
	.section	.note.nv.cuinfo,"",@"SHT_NOTE"
	.sectionflags	@"SHF_NOTE_NV_CUINFO"
        /*0018*/ 	.short	0x0002
        /*001a*/ 	.short	0x0064
        /*001c*/ 	.short	0x0082
	.zero		2


//--------------------- .nv.info                  --------------------------
	.section	.nv.info,"",@"SHT_CUDA_INFO"
	.align	4


	//----- nvinfo : EIATTR_REGCOUNT
	.align		4
        /*0000*/ 	.byte	0x04, 0x2f
        /*0002*/ 	.short	(.L_1 - .L_0)
	.align		4
.L_0:
        /*0004*/ 	.word	index@(_Z12reduceKernelPfS_i)
        /*0008*/ 	.word	0x0000000e


	//----- nvinfo : EIATTR_FRAME_SIZE
	.align		4
.L_1:
        /*000c*/ 	.byte	0x04, 0x11
        /*000e*/ 	.short	(.L_3 - .L_2)
	.align		4
.L_2:
        /*0010*/ 	.word	index@(_Z12reduceKernelPfS_i)
        /*0014*/ 	.word	0x00000000


	//----- nvinfo : EIATTR_MIN_STACK_SIZE
	.align		4
.L_3:
        /*0018*/ 	.byte	0x04, 0x12
        /*001a*/ 	.short	(.L_5 - .L_4)
	.align		4
.L_4:
        /*001c*/ 	.word	index@(_Z12reduceKernelPfS_i)
        /*0020*/ 	.word	0x00000000
.L_5:


//--------------------- .nv.compat                --------------------------
	.section	.nv.compat,"",@"SHT_CUDA_COMPAT_INFO"
	.align	4
        /*0000*/ 	.byte	0x02, 0x09, 0x00, 0x00, 0x02, 0x02, 0x01, 0x00, 0x02, 0x05, 0x05, 0x00, 0x03, 0x07, 0x01, 0x01
        /*0010*/ 	.byte	0x02, 0x03, 0x00, 0x00, 0x02, 0x06, 0x01, 0x00, 0x04, 0x0b, 0x08, 0x00, 0x09, 0x00, 0x00, 0x00
        /*0020*/ 	.byte	0x00, 0x00, 0x00, 0x00


//--------------------- .nv.info._Z12reduceKernelPfS_i --------------------------
	.section	.nv.info._Z12reduceKernelPfS_i,"",@"SHT_CUDA_INFO"
	.sectionflags	@""
	.align	4


	//----- nvinfo : EIATTR_CUDA_API_VERSION
	.align		4
        /*0000*/ 	.byte	0x04, 0x37
        /*0002*/ 	.short	(.L_7 - .L_6)
.L_6:
        /*0004*/ 	.word	0x00000082


	//----- nvinfo : EIATTR_KPARAM_INFO
	.align		4
.L_7:
        /*0008*/ 	.byte	0x04, 0x17
        /*000a*/ 	.short	(.L_9 - .L_8)
.L_8:
        /*000c*/ 	.word	0x00000000
        /*0010*/ 	.short	0x0002
        /*0012*/ 	.short	0x0010
        /*0014*/ 	.byte	0x00, 0xf0, 0x11, 0x00


	//----- nvinfo : EIATTR_KPARAM_INFO
	.align		4
.L_9:
        /*0018*/ 	.byte	0x04, 0x17
        /*001a*/ 	.short	(.L_11 - .L_10)
.L_10:
        /*001c*/ 	.word	0x00000000
        /*0020*/ 	.short	0x0001
        /*0022*/ 	.short	0x0008
        /*0024*/ 	.byte	0x00, 0xf5, 0x21, 0x00


	//----- nvinfo : EIATTR_KPARAM_INFO
	.align		4
.L_11:
        /*0028*/ 	.byte	0x04, 0x17
        /*002a*/ 	.short	(.L_13 - .L_12)
.L_12:
        /*002c*/ 	.word	0x00000000
        /*0030*/ 	.short	0x0000
        /*0032*/ 	.short	0x0000
        /*0034*/ 	.byte	0x00, 0xf5, 0x21, 0x00


	//----- nvinfo : EIATTR_SPARSE_MMA_MASK
	.align		4
.L_13:
        /*0038*/ 	.byte	0x03, 0x50
        /*003a*/ 	.short	0x0000


	//----- nvinfo : EIATTR_MAXREG_COUNT
	.align		4
        /*003c*/ 	.byte	0x03, 0x1b
        /*003e*/ 	.short	0x00ff


	//----- nvinfo : EIATTR_NUM_BARRIERS
	.align		4
        /*0040*/ 	.byte	0x02, 0x4c
        /*0042*/ 	.byte	0x01
	.zero		1


	//----- nvinfo : EIATTR_MERCURY_ISA_VERSION
	.align		4
        /*0044*/ 	.byte	0x03, 0x5f
        /*0046*/ 	.short	0x0101


	//----- nvinfo : EIATTR_VRC_CTA_INIT_COUNT
	.align		4
        /*0048*/ 	.byte	0x02, 0x4a
	.zero		1
	.zero		1


	//----- nvinfo : EIATTR_EXIT_INSTR_OFFSETS
	.align		4
        /*004c*/ 	.byte	0x04, 0x1c
        /*004e*/ 	.short	(.L_15 - .L_14)


	//   ....[0]....
.L_14:
        /*0050*/ 	.word	0x00000260


	//   ....[1]....
        /*0054*/ 	.word	0x000002e0


	//----- nvinfo : EIATTR_CBANK_PARAM_SIZE
	.align		4
.L_15:
        /*0058*/ 	.byte	0x03, 0x19
        /*005a*/ 	.short	0x0014


	//----- nvinfo : EIATTR_PARAM_CBANK
	.align		4
        /*005c*/ 	.byte	0x04, 0x0a
        /*005e*/ 	.short	(.L_17 - .L_16)
	.align		4
.L_16:
        /*0060*/ 	.word	index@(.nv.constant0._Z12reduceKernelPfS_i)
        /*0064*/ 	.short	0x0380
        /*0066*/ 	.short	0x0014


	//----- nvinfo : EIATTR_SW_WAR
	.align		4
.L_17:
        /*0068*/ 	.byte	0x04, 0x36
        /*006a*/ 	.short	(.L_19 - .L_18)
.L_18:
        /*006c*/ 	.word	0x00000008
.L_19:


//--------------------- .nv.callgraph             --------------------------
	.section	.nv.callgraph,"",@"SHT_CUDA_CALLGRAPH"
	.align	4
	.sectionentsize	8
	.align		4
        /*0000*/ 	.word	0x00000000
	.align		4
        /*0004*/ 	.word	0xffffffff
	.align		4
        /*0008*/ 	.word	0x00000000
	.align		4
        /*000c*/ 	.word	0xfffffffe
	.align		4
        /*0010*/ 	.word	0x00000000
	.align		4
        /*0014*/ 	.word	0xfffffffd
	.align		4
        /*0018*/ 	.word	0x00000000
	.align		4
        /*001c*/ 	.word	0xfffffffc


//--------------------- .text._Z12reduceKernelPfS_i --------------------------
	.section	.text._Z12reduceKernelPfS_i,"ax",@progbits
	.align	128
        .global         _Z12reduceKernelPfS_i
        .type           _Z12reduceKernelPfS_i,@function
        .size           _Z12reduceKernelPfS_i,(.L_x_3 - _Z12reduceKernelPfS_i)
        .other          _Z12reduceKernelPfS_i,@"STO_CUDA_ENTRY STV_DEFAULT"
_Z12reduceKernelPfS_i:
.text._Z12reduceKernelPfS_i:
[----:B------:R-:W-:Y:S01]  /*0000*/  LDC R1, c[0x0][0x37c] ;  /* 0x0000df00ff017b82 */ /* 0x000fe20000000800 */
[----:B------:R-:W0:Y:S01]  /*0010*/  S2R R11, SR_CTAID.X ;  /* 0x00000000000b7919 */ /* 0x000e220000002500 */
[----:B------:R-:W1:Y:S01]  /*0020*/  LDCU UR4, c[0x0][0x360] ;  /* 0x00006c00ff0477ac */ /* 0x000e620008000800 */
[----:B------:R-:W2:Y:S01]  /*0030*/  S2R R9, SR_TID.X ;  /* 0x0000000000097919 */ /* 0x000ea20000002100 */
[----:B------:R-:W3:Y:S01]  /*0040*/  LDCU UR5, c[0x0][0x390] ;  /* 0x00007200ff0577ac */ /* 0x000ee20008000800 */
[----:B------:R-:W4:Y:S01]  /*0050*/  LDCU.64 UR6, c[0x0][0x358] ;  /* 0x00006b00ff0677ac */ /* 0x000f220008000a00 */
[----:B-1----:R-:W-:Y:S01]  /*0060*/  MOV R6, UR4 ;  /* 0x0000000400067c02 */ /* 0x002fe20008000f00 */
[----:B0-----:R-:W-:-:S04]  /*0070*/  IMAD R0, R11, UR4, RZ ;  /* 0x000000040b007c24 */ /* 0x001fc8000f8e02ff */
[----:B--2---:R-:W-:-:S05]  /*0080*/  IMAD R3, R0, 0x2, R9 ;  /* 0x0000000200037824 */ /* 0x004fca00078e0209 */
[----:B---3--:R-:W-:-:S13]  /*0090*/  ISETP.GE.U32.AND P1, PT, R3, UR5, PT ;  /* 0x0000000503007c0c */ /* 0x008fda000bf26070 */
[----:B------:R-:W0:Y:S01]  /*00a0*/  @!P1 LDC.64 R4, c[0x0][0x380] ;  /* 0x0000e000ff049b82 */ /* 0x000e220000000a00 */
[C---:B------:R-:W-:Y:S02]  /*00b0*/  @!P1 IMAD.IADD R7, R3.reuse, 0x1, R6 ;  /* 0x0000000103079824 */ /* 0x040fe400078e0206 */
[----:B0-----:R-:W-:-:S04]  /*00c0*/  @!P1 IMAD.WIDE.U32 R2, R3, 0x4, R4 ;  /* 0x0000000403029825 */ /* 0x001fc800078e0004 */
[----:B------:R-:W-:Y:S02]  /*00d0*/  @!P1 IMAD.WIDE.U32 R4, R7, 0x4, R4 ;  /* 0x0000000407049825 */ /* 0x000fe400078e0004 */
[----:B----4-:R-:W2:Y:S04]  /*00e0*/  @!P1 LDG.E R2, desc[UR6][R2.64] ;  /* 0x0000000602029981 */ /* 0x010ea8000c1e1900 */
[----:B------:R-:W2:Y:S01]  /*00f0*/  @!P1 LDG.E R5, desc[UR6][R4.64] ;  /* 0x0000000604059981 */ /* 0x000ea2000c1e1900 */
[----:B------:R-:W0:Y:S01]  /*0100*/  S2UR UR5, SR_CgaCtaId ;  /* 0x00000000000579c3 */ /* 0x000e220000008800 */
[----:B------:R-:W-:Y:S01]  /*0110*/  UMOV UR4, 0x400 ;  /* 0x0000040000047882 */ /* 0x000fe20000000000 */
[----:B------:R-:W-:Y:S02]  /*0120*/  ISETP.GE.U32.AND P2, PT, R6, 0x2, PT ;  /* 0x000000020600780c */ /* 0x000fe40003f46070 */
[----:B------:R-:W-:Y:S01]  /*0130*/  ISETP.NE.AND P0, PT, R9, RZ, PT ;  /* 0x000000ff0900720c */ /* 0x000fe20003f05270 */
[----:B0-----:R-:W-:-:S06]  /*0140*/  ULEA UR4, UR5, UR4, 0x18 ;  /* 0x0000000405047291 */ /* 0x001fcc000f8ec0ff */
[----:B------:R-:W-:Y:S01]  /*0150*/  LEA R0, R9, UR4, 0x2 ;  /* 0x0000000409007c11 */ /* 0x000fe2000f8e10ff */
[----:B--2---:R-:W-:-:S05]  /*0160*/  @!P1 FADD R7, R2, R5 ;  /* 0x0000000502079221 */ /* 0x004fca0000000000 */
[----:B------:R0:W-:Y:S04]  /*0170*/  @!P1 STS [R0], R7 ;  /* 0x0000000700009388 */ /* 0x0001e80000000800 */
[----:B------:R0:W-:Y:S01]  /*0180*/  @P1 STS [R0], RZ ;  /* 0x000000ff00001388 */ /* 0x0001e20000000800 */
[----:B------:R-:W-:Y:S06]  /*0190*/  BAR.SYNC.DEFER_BLOCKING 0x0 ;  /* 0x0000000000007b1d */ /* 0x000fec0000010000 */
[----:B------:R-:W-:Y:S05]  /*01a0*/  @!P2 BRA `(.L_x_0) ;  /* 0x00000000002ca947 */ /* 0x000fea0003800000 */
.L_x_1:
[----:B------:R-:W-:-:S04]  /*01b0*/  SHF.R.U32.HI R4, RZ, 0x1, R6 ;  /* 0x00000001ff047819 */ /* 0x000fc80000011606 */
[----:B------:R-:W-:-:S13]  /*01c0*/  ISETP.GE.U32.AND P1, PT, R9, R4, PT ;  /* 0x000000040900720c */ /* 0x000fda0003f26070 */
[----:B------:R-:W-:Y:S01]  /*01d0*/  @!P1 LEA R2, R4, R0, 0x2 ;  /* 0x0000000004029211 */ /* 0x000fe200078e10ff */
[----:B------:R-:W-:Y:S05]  /*01e0*/  @!P1 LDS R3, [R0] ;  /* 0x0000000000039984 */ /* 0x000fea0000000800 */
[----:B------:R-:W1:Y:S02]  /*01f0*/  @!P1 LDS R2, [R2] ;  /* 0x0000000002029984 */ /* 0x000e640000000800 */
[----:B-1----:R-:W-:-:S05]  /*0200*/  @!P1 FADD R3, R2, R3 ;  /* 0x0000000302039221 */ /* 0x002fca0000000000 */
[----:B------:R1:W-:Y:S01]  /*0210*/  @!P1 STS [R0], R3 ;  /* 0x0000000300009388 */ /* 0x0003e20000000800 */
[----:B------:R-:W-:Y:S01]  /*0220*/  BAR.SYNC.DEFER_BLOCKING 0x0 ;  /* 0x0000000000007b1d */ /* 0x000fe20000010000 */
[----:B------:R-:W-:Y:S01]  /*0230*/  ISETP.GT.U32.AND P1, PT, R6, 0x3, PT ;  /* 0x000000030600780c */ /* 0x000fe20003f24070 */
[----:B------:R-:W-:-:S12]  /*0240*/  IMAD.MOV.U32 R6, RZ, RZ, R4 ;  /* 0x000000ffff067224 */ /* 0x000fd800078e0004 */
[----:B-1----:R-:W-:Y:S05]  /*0250*/  @P1 BRA `(.L_x_1) ;  /* 0xfffffffc00d41947 */ /* 0x002fea000383ffff */
.L_x_0:
[----:B------:R-:W-:Y:S05]  /*0260*/  @P0 EXIT ;  /* 0x000000000000094d */ /* 0x000fea0003800000 */
[----:B------:R-:W1:Y:S01]  /*0270*/  S2UR UR5, SR_CgaCtaId ;  /* 0x00000000000579c3 */ /* 0x000e620000008800 */
[----:B------:R-:W-:-:S07]  /*0280*/  UMOV UR4, 0x400 ;  /* 0x0000040000047882 */ /* 0x000fce0000000000 */
[----:B------:R-:W2:Y:S01]  /*0290*/  LDC.64 R2, c[0x0][0x388] ;  /* 0x0000e200ff027b82 */ /* 0x000ea20000000a00 */
[----:B-1----:R-:W-:Y:S01]  /*02a0*/  ULEA UR4, UR5, UR4, 0x18 ;  /* 0x0000000405047291 */ /* 0x002fe2000f8ec0ff */
[----:B--2---:R-:W-:-:S08]  /*02b0*/  IMAD.WIDE.U32 R2, R11, 0x4, R2 ;  /* 0x000000040b027825 */ /* 0x004fd000078e0002 */
[----:B------:R-:W1:Y:S04]  /*02c0*/  LDS R5, [UR4] ;  /* 0x00000004ff057984 */ /* 0x000e680008000800 */
[----:B-1----:R-:W-:Y:S01]  /*02d0*/  STG.E desc[UR6][R2.64], R5 ;  /* 0x0000000502007986 */ /* 0x002fe2000c101906 */
[----:B------:R-:W-:Y:S05]  /*02e0*/  EXIT ;  /* 0x000000000000794d */ /* 0x000fea0003800000 */
.L_x_2:
[----:B------:R-:W-:-:S00]  /*02f0*/  BRA `(.L_x_2) ;  /* 0xfffffffc00fc7947 */ /* 0x000fc0000383ffff */
[----:B------:R-:W-:-:S00]  /*0300*/  NOP ;  /* 0x0000000000007918 */ /* 0x000fc00000000000 */
[----:B------:R-:W-:-:S00]  /*0310*/  NOP ;  /* 0x0000000000007918 */ /* 0x000fc00000000000 */
[----:B------:R-:W-:-:S00]  /*0320*/  NOP ;  /* 0x0000000000007918 */ /* 0x000fc00000000000 */
[----:B------:R-:W-:-:S00]  /*0330*/  NOP ;  /* 0x0000000000007918 */ /* 0x000fc00000000000 */
[----:B------:R-:W-:-:S00]  /*0340*/  NOP ;  /* 0x0000000000007918 */ /* 0x000fc00000000000 */
[----:B------:R-:W-:-:S00]  /*0350*/  NOP ;  /* 0x0000000000007918 */ /* 0x000fc00000000000 */
[----:B------:R-:W-:-:S00]  /*0360*/  NOP ;  /* 0x0000000000007918 */ /* 0x000fc00000000000 */
[----:B------:R-:W-:-:S00]  /*0370*/  NOP ;  /* 0x0000000000007918 */ /* 0x000fc00000000000 */
.L_x_3:


//--------------------- .nv.shared._Z12reduceKernelPfS_i --------------------------
	.section	.nv.shared._Z12reduceKernelPfS_i,"aw",@nobits
	.sectionflags	@""
	.align	4
.nv.shared._Z12reduceKernelPfS_i:
	.zero		5120


//--------------------- .nv.shared.reserved.0     --------------------------
	.section	.nv.shared.reserved.0,"aw",@nobits
	.weak		__nv_reservedSMEM_offset_0_alias
	.size		__nv_reservedSMEM_offset_0_alias, 0, 64
	.other		__nv_reservedSMEM_offset_0_alias,@"STO_CUDA_RESERVED_SHARED STV_DEFAULT"
__nv_reservedSMEM_offset_0_alias:
	.zero		0
	.zero		64


//--------------------- .nv.constant0._Z12reduceKernelPfS_i --------------------------
	.section	.nv.constant0._Z12reduceKernelPfS_i,"a",@progbits
	.sectionflags	@""
	.align	4
.nv.constant0._Z12reduceKernelPfS_i:
	.zero		916


//--------------------- SYMBOLS --------------------------

	.type		.nv.reservedSmem.offset0,@object
	.size		.nv.reservedSmem.offset0,0x4
	.type		.nv.reservedSmem.cap,@object
	.size		.nv.reservedSmem.cap,0x4
